//
// Generated by NVIDIA NVVM Compiler
//
// Compiler Build ID: CL-36424714
// Cuda compilation tools, release 13.0, V13.0.88
// Based on NVVM 20.0.0
//

.version 9.0
.target sm_100
.address_size 64

	// .globl	cuResize
// _ZZ8cuResizeE7srcTile has been demoted

.visible .entry cuResize(
	.param .u64 .ptr .align 1 cuResize_param_0,
	.param .u64 .ptr .align 1 cuResize_param_1,
	.param .u32 cuResize_param_2,
	.param .u32 cuResize_param_3,
	.param .u32 cuResize_param_4,
	.param .u32 cuResize_param_5,
	.param .f32 cuResize_param_6,
	.param .f32 cuResize_param_7
)
{
	.reg .pred 	%p<61>;
	.reg .b16 	%rs<49>;
	.reg .b32 	%r<100>;
	.reg .b32 	%f<76>;
	.reg .b64 	%rd<161>;
	.reg .b64 	%fd<9>;
	// demoted variable
	.shared .align 1 .b8 _ZZ8cuResizeE7srcTile[23040];
	ld.param.u64 	%rd46, [cuResize_param_0];
	ld.param.u32 	%r34, [cuResize_param_2];
	ld.param.u32 	%r35, [cuResize_param_3];
	ld.param.u32 	%r36, [cuResize_param_4];
	ld.param.u32 	%r37, [cuResize_param_5];
	ld.param.f32 	%f17, [cuResize_param_6];
	setp.lt.s32 	%p3, %r37, %r35;
	mov.u32 	%r98, %tid.x;
	setp.ge.u32 	%p4, %r98, %r35;
	and.pred  	%p5, %p4, %p3;
	@%p5 bra 	$L__BB0_57;
	mov.u32 	%r2, %ctaid.x;
	cvt.f64.f32 	%fd1, %f17;
	cvt.rn.f64.u32 	%fd2, %r2;
	add.f64 	%fd3, %fd2, 0d3FE0000000000000;
	mul.f64 	%fd4, %fd3, %fd1;
	cvt.rn.f32.f64 	%f1, %fd4;
	mov.b32 	%r3, %f1;
	abs.f32 	%f2, %f1;
	setp.nan.f32 	%p6, %f2, %f2;
	mov.b32 	%r38, -1;
	mov.u32 	%r96, %r38;
	@%p6 bra 	$L__BB0_8;
	setp.ge.f32 	%p7, %f1, 0f5F000000;
	mov.b32 	%r96, -2;
	@%p7 bra 	$L__BB0_8;
	setp.le.f32 	%p8, %f1, 0fDF000000;
	mov.u32 	%r96, %r38;
	@%p8 bra 	$L__BB0_8;
	shr.u32 	%r41, %r3, 23;
	and.b32  	%r4, %r41, 255;
	cvt.u64.u32 	%rd49, %r3;
	shl.b64 	%rd50, %rd49, 39;
	and.b64  	%rd51, %rd50, 4611685468671574016;
	or.b64  	%rd1, %rd51, 4611686018427387904;
	setp.lt.u32 	%p9, %r4, 126;
	mov.b64 	%rd144, 0;
	mov.u64 	%rd145, %rd144;
	@%p9 bra 	$L__BB0_7;
	setp.eq.s32 	%p10, %r4, 189;
	mov.u64 	%rd144, %rd1;
	@%p10 bra 	$L__BB0_7;
	add.s32 	%r42, %r4, -125;
	shl.b64 	%rd53, %rd1, %r42;
	sub.s32 	%r43, 189, %r4;
	shr.u64 	%rd144, %rd1, %r43;
	shr.u64 	%rd145, %rd53, 63;
$L__BB0_7:
	add.s64 	%rd54, %rd145, %rd144;
	setp.lt.s32 	%p11, %r3, 0;
	neg.s64 	%rd55, %rd54;
	selp.b64 	%rd56, %rd55, %rd54, %p11;
	cvt.u32.u64 	%r44, %rd56;
	add.s32 	%r96, %r44, -1;
$L__BB0_8:
	max.s32 	%r7, %r96, 0;
	mov.u32 	%r8, %ctaid.y;
	setp.ge.s32 	%p12, %r98, %r35;
	@%p12 bra 	$L__BB0_11;
	mov.u32 	%r9, %ntid.x;
	mad.lo.s32 	%r45, %r34, %r8, %r7;
	mul.lo.s32 	%r10, %r45, %r35;
	cvta.to.global.u64 	%rd6, %rd46;
	mul.wide.s32 	%rd59, %r35, 3;
	mov.u32 	%r97, %r98;
$L__BB0_10:
	add.s32 	%r46, %r10, %r97;
	mul.wide.s32 	%rd57, %r46, 3;
	add.s64 	%rd58, %rd6, %rd57;
	ld.global.u8 	%rs19, [%rd58];
	mov.u32 	%r47, _ZZ8cuResizeE7srcTile;
	mad.lo.s32 	%r48, %r97, 3, %r47;
	st.shared.u8 	[%r48], %rs19;
	ld.global.u8 	%rs20, [%rd58+1];
	st.shared.u8 	[%r48+1], %rs20;
	ld.global.u8 	%rs21, [%rd58+2];
	st.shared.u8 	[%r48+2], %rs21;
	add.s64 	%rd60, %rd58, %rd59;
	ld.global.u8 	%rs22, [%rd60];
	st.shared.u8 	[%r48+11520], %rs22;
	ld.global.u8 	%rs23, [%rd60+1];
	st.shared.u8 	[%r48+11521], %rs23;
	ld.global.u8 	%rs24, [%rd60+2];
	st.shared.u8 	[%r48+11522], %rs24;
	add.s32 	%r97, %r97, %r9;
	setp.lt.s32 	%p13, %r97, %r35;
	@%p13 bra 	$L__BB0_10;
$L__BB0_11:
	bar.sync 	0;
	mad.lo.s32 	%r49, %r36, %r8, %r2;
	mul.lo.s32 	%r13, %r49, %r37;
	setp.ge.s32 	%p14, %r98, %r37;
	@%p14 bra 	$L__BB0_57;
	add.s32 	%r50, %r13, %r98;
	cvt.u64.u32 	%rd146, %r50;
	add.s32 	%r14, %r7, 1;
	setp.num.f32 	%p15, %f2, %f2;
	abs.f32 	%f19, %f1;
	setp.ltu.f32 	%p16, %f19, 0f5F000000;
	and.pred  	%p1, %p15, %p16;
	shr.u32 	%r51, %r3, 23;
	and.b32  	%r52, %r51, 255;
	sub.s32 	%r53, 189, %r52;
	cvt.u64.u32 	%rd61, %r3;
	shl.b64 	%rd62, %rd61, 39;
	and.b64  	%rd63, %rd62, 4611685468671574016;
	or.b64  	%rd64, %rd63, 4611686018427387904;
	setp.lt.u32 	%p17, %r52, 126;
	setp.eq.s32 	%p18, %r52, 189;
	add.s32 	%r54, %r52, -125;
	shl.b64 	%rd65, %rd64, %r54;
	shr.u64 	%rd66, %rd64, %r53;
	shr.u64 	%rd67, %rd65, 63;
	setp.lt.s32 	%p19, %r3, 0;
	selp.b64 	%rd68, 0, %rd66, %p17;
	selp.b64 	%rd69, 0, %rd67, %p17;
	selp.b64 	%rd70, 0, %rd69, %p18;
	add.s64 	%rd71, %rd70, %rd68;
	neg.s64 	%rd72, %rd71;
	selp.b64 	%rd73, %rd72, %rd71, %p19;
	add.s64 	%rd74, %rd73, 1;
	cvt.rn.f32.s64 	%f3, %rd74;
	selp.f32 	%f25, %f3, 0fDF000000, %p1;
	sub.f32 	%f26, %f25, %f1;
	mul.f32 	%f8, %f26, 0f3F000000;
$L__BB0_13:
	ld.param.f32 	%f72, [cuResize_param_7];
	cvt.rn.f64.s32 	%fd5, %r98;
	add.f64 	%fd6, %fd5, 0d3FE0000000000000;
	cvt.f64.f32 	%fd7, %f72;
	mul.f64 	%fd8, %fd6, %fd7;
	cvt.rn.f32.f64 	%f4, %fd8;
	mov.b32 	%r16, %f4;
	abs.f32 	%f5, %f4;
	setp.nan.f32 	%p20, %f5, %f5;
	mov.b32 	%r55, -1;
	mov.u32 	%r99, %r55;
	@%p20 bra 	$L__BB0_20;
	setp.ge.f32 	%p21, %f4, 0f5F000000;
	mov.b32 	%r99, -2;
	@%p21 bra 	$L__BB0_20;
	setp.le.f32 	%p22, %f4, 0fDF000000;
	mov.u32 	%r99, %r55;
	@%p22 bra 	$L__BB0_20;
	shr.u32 	%r58, %r16, 23;
	and.b32  	%r17, %r58, 255;
	cvt.u64.u32 	%rd76, %r16;
	shl.b64 	%rd77, %rd76, 39;
	and.b64  	%rd78, %rd77, 4611685468671574016;
	or.b64  	%rd9, %rd78, 4611686018427387904;
	setp.lt.u32 	%p23, %r17, 126;
	mov.b64 	%rd147, 0;
	mov.u64 	%rd148, %rd147;
	@%p23 bra 	$L__BB0_19;
	setp.eq.s32 	%p24, %r17, 189;
	mov.u64 	%rd147, %rd9;
	@%p24 bra 	$L__BB0_19;
	add.s32 	%r59, %r17, -125;
	shl.b64 	%rd80, %rd9, %r59;
	sub.s32 	%r60, 189, %r17;
	shr.u64 	%rd147, %rd9, %r60;
	shr.u64 	%rd148, %rd80, 63;
$L__BB0_19:
	add.s64 	%rd81, %rd148, %rd147;
	setp.lt.s32 	%p25, %r16, 0;
	neg.s64 	%rd82, %rd81;
	selp.b64 	%rd83, %rd82, %rd81, %p25;
	cvt.u32.u64 	%r61, %rd83;
	add.s32 	%r99, %r61, -1;
$L__BB0_20:
	setp.lt.s32 	%p26, %r14, %r34;
	max.s32 	%r62, %r99, 0;
	mov.u32 	%r63, _ZZ8cuResizeE7srcTile;
	mad.lo.s32 	%r20, %r62, 3, %r63;
	add.s32 	%r64, %r62, 1;
	add.s32 	%r65, %r20, 11520;
	add.s32 	%r66, %r20, 11523;
	setp.lt.s32 	%p27, %r64, %r35;
	selp.b32 	%r67, 3, 0, %p27;
	add.s32 	%r21, %r20, %r67;
	selp.b32 	%r68, %r66, %r65, %p27;
	selp.b32 	%r69, 11520, 0, %p26;
	selp.b32 	%r22, %r65, %r20, %p26;
	selp.b32 	%r23, %r68, %r21, %p26;
	ld.shared.u8 	%rs1, [%r20];
	ld.shared.u8 	%rs2, [%r21];
	add.s32 	%r70, %r20, %r69;
	ld.shared.u8 	%rs3, [%r70];
	ld.shared.u8 	%rs4, [%r23];
	setp.num.f32 	%p28, %f5, %f5;
	abs.f32 	%f22, %f4;
	setp.ltu.f32 	%p29, %f22, 0f5F000000;
	and.pred  	%p2, %p29, %p28;
	mov.f32 	%f73, 0fDF000000;
	not.pred 	%p30, %p2;
	@%p30 bra 	$L__BB0_25;
	shr.u32 	%r71, %r16, 23;
	and.b32  	%r24, %r71, 255;
	cvt.u64.u32 	%rd85, %r16;
	shl.b64 	%rd86, %rd85, 39;
	and.b64  	%rd87, %rd86, 4611685468671574016;
	or.b64  	%rd14, %rd87, 4611686018427387904;
	setp.lt.u32 	%p31, %r24, 126;
	mov.b64 	%rd149, 0;
	mov.u64 	%rd150, %rd149;
	@%p31 bra 	$L__BB0_24;
	setp.eq.s32 	%p32, %r24, 189;
	mov.u64 	%rd149, %rd14;
	@%p32 bra 	$L__BB0_24;
	add.s32 	%r72, %r24, -125;
	shl.b64 	%rd89, %rd14, %r72;
	sub.s32 	%r73, 189, %r24;
	shr.u64 	%rd149, %rd14, %r73;
	shr.u64 	%rd150, %rd89, 63;
$L__BB0_24:
	add.s64 	%rd90, %rd150, %rd149;
	setp.lt.s32 	%p33, %r16, 0;
	neg.s64 	%rd91, %rd90;
	selp.b64 	%rd92, %rd91, %rd90, %p33;
	add.s64 	%rd93, %rd92, 1;
	cvt.rn.f32.s64 	%f73, %rd93;
$L__BB0_25:
	sub.f32 	%f23, %f73, %f4;
	mul.f32 	%f24, %f23, 0f3F000000;
	cvt.rn.f32.u16 	%f27, %rs2;
	neg.f32 	%f28, %f24;
	cvt.rn.f32.u16 	%f29, %rs1;
	fma.rn.f32 	%f30, %f28, %f29, %f29;
	fma.rn.f32 	%f31, %f24, %f27, %f30;
	cvt.rn.f32.u16 	%f32, %rs4;
	cvt.rn.f32.u16 	%f33, %rs3;
	fma.rn.f32 	%f34, %f28, %f33, %f33;
	fma.rn.f32 	%f35, %f24, %f32, %f34;
	cvt.rzi.s32.f32 	%r74, %f31;
	cvt.rzi.s32.f32 	%r75, %f35;
	cvt.rn.f32.s32 	%f36, %r75;
	neg.f32 	%f9, %f8;
	cvt.rn.f32.s32 	%f37, %r74;
	fma.rn.f32 	%f38, %f9, %f37, %f37;
	fma.rn.f32 	%f10, %f8, %f36, %f38;
	mov.b32 	%r25, %f10;
	abs.f32 	%f39, %f10;
	setp.nan.f32 	%p34, %f39, %f39;
	mov.b16 	%rs25, 0;
	mov.u16 	%rs46, %rs25;
	@%p34 bra 	$L__BB0_32;
	setp.ge.f32 	%p35, %f10, 0f5F000000;
	mov.b16 	%rs46, 255;
	@%p35 bra 	$L__BB0_32;
	setp.le.f32 	%p36, %f10, 0fDF000000;
	mov.u16 	%rs46, %rs25;
	@%p36 bra 	$L__BB0_32;
	shr.u32 	%r76, %r25, 23;
	and.b32  	%r26, %r76, 255;
	cvt.u64.u32 	%rd95, %r25;
	shl.b64 	%rd96, %rd95, 39;
	and.b64  	%rd97, %rd96, 4611685468671574016;
	or.b64  	%rd19, %rd97, 4611686018427387904;
	setp.lt.u32 	%p37, %r26, 126;
	mov.b64 	%rd151, 0;
	mov.u64 	%rd152, %rd151;
	@%p37 bra 	$L__BB0_31;
	setp.eq.s32 	%p38, %r26, 189;
	mov.u64 	%rd151, %rd19;
	@%p38 bra 	$L__BB0_31;
	add.s32 	%r77, %r26, -125;
	shl.b64 	%rd99, %rd19, %r77;
	sub.s32 	%r78, 189, %r26;
	shr.u64 	%rd151, %rd19, %r78;
	shr.u64 	%rd152, %rd99, 63;
$L__BB0_31:
	add.s64 	%rd100, %rd152, %rd151;
	setp.lt.s32 	%p39, %r25, 0;
	neg.s64 	%rd101, %rd100;
	selp.b64 	%rd102, %rd101, %rd100, %p39;
	cvt.u16.u64 	%rs46, %rd102;
$L__BB0_32:
	ld.param.u64 	%rd143, [cuResize_param_1];
	cvta.to.global.u64 	%rd103, %rd143;
	mad.lo.s64 	%rd24, %rd146, 3, %rd103;
	st.global.u8 	[%rd24], %rs46;
	ld.shared.u8 	%rs7, [%r20+1];
	ld.shared.u8 	%rs8, [%r21+1];
	ld.shared.u8 	%rs9, [%r22+1];
	ld.shared.u8 	%rs10, [%r23+1];
	mov.f32 	%f74, 0fDF000000;
	@%p30 bra 	$L__BB0_37;
	shr.u32 	%r79, %r16, 23;
	and.b32  	%r27, %r79, 255;
	cvt.u64.u32 	%rd105, %r16;
	shl.b64 	%rd106, %rd105, 39;
	and.b64  	%rd107, %rd106, 4611685468671574016;
	or.b64  	%rd25, %rd107, 4611686018427387904;
	setp.lt.u32 	%p41, %r27, 126;
	mov.b64 	%rd153, 0;
	mov.u64 	%rd154, %rd153;
	@%p41 bra 	$L__BB0_36;
	setp.eq.s32 	%p42, %r27, 189;
	mov.u64 	%rd153, %rd25;
	@%p42 bra 	$L__BB0_36;
	add.s32 	%r80, %r27, -125;
	shl.b64 	%rd109, %rd25, %r80;
	sub.s32 	%r81, 189, %r27;
	shr.u64 	%rd153, %rd25, %r81;
	shr.u64 	%rd154, %rd109, 63;
$L__BB0_36:
	add.s64 	%rd110, %rd154, %rd153;
	setp.lt.s32 	%p43, %r16, 0;
	neg.s64 	%rd111, %rd110;
	selp.b64 	%rd112, %rd111, %rd110, %p43;
	add.s64 	%rd113, %rd112, 1;
	cvt.rn.f32.s64 	%f74, %rd113;
$L__BB0_37:
	sub.f32 	%f41, %f74, %f4;
	mul.f32 	%f42, %f41, 0f3F000000;
	cvt.rn.f32.u16 	%f43, %rs8;
	neg.f32 	%f44, %f42;
	cvt.rn.f32.u16 	%f45, %rs7;
	fma.rn.f32 	%f46, %f44, %f45, %f45;
	fma.rn.f32 	%f47, %f42, %f43, %f46;
	cvt.rn.f32.u16 	%f48, %rs10;
	cvt.rn.f32.u16 	%f49, %rs9;
	fma.rn.f32 	%f50, %f44, %f49, %f49;
	fma.rn.f32 	%f51, %f42, %f48, %f50;
	cvt.rzi.s32.f32 	%r82, %f47;
	cvt.rzi.s32.f32 	%r83, %f51;
	cvt.rn.f32.s32 	%f52, %r83;
	cvt.rn.f32.s32 	%f53, %r82;
	fma.rn.f32 	%f54, %f9, %f53, %f53;
	fma.rn.f32 	%f13, %f8, %f52, %f54;
	mov.b32 	%r28, %f13;
	abs.f32 	%f55, %f13;
	setp.nan.f32 	%p44, %f55, %f55;
	mov.b16 	%rs32, 0;
	mov.u16 	%rs47, %rs32;
	@%p44 bra 	$L__BB0_44;
	setp.ge.f32 	%p45, %f13, 0f5F000000;
	mov.b16 	%rs47, 255;
	@%p45 bra 	$L__BB0_44;
	setp.le.f32 	%p46, %f13, 0fDF000000;
	mov.u16 	%rs47, %rs32;
	@%p46 bra 	$L__BB0_44;
	shr.u32 	%r84, %r28, 23;
	and.b32  	%r29, %r84, 255;
	cvt.u64.u32 	%rd115, %r28;
	shl.b64 	%rd116, %rd115, 39;
	and.b64  	%rd117, %rd116, 4611685468671574016;
	or.b64  	%rd30, %rd117, 4611686018427387904;
	setp.lt.u32 	%p47, %r29, 126;
	mov.b64 	%rd155, 0;
	mov.u64 	%rd156, %rd155;
	@%p47 bra 	$L__BB0_43;
	setp.eq.s32 	%p48, %r29, 189;
	mov.u64 	%rd155, %rd30;
	@%p48 bra 	$L__BB0_43;
	add.s32 	%r85, %r29, -125;
	shl.b64 	%rd119, %rd30, %r85;
	sub.s32 	%r86, 189, %r29;
	shr.u64 	%rd155, %rd30, %r86;
	shr.u64 	%rd156, %rd119, 63;
$L__BB0_43:
	add.s64 	%rd120, %rd156, %rd155;
	setp.lt.s32 	%p49, %r28, 0;
	neg.s64 	%rd121, %rd120;
	selp.b64 	%rd122, %rd121, %rd120, %p49;
	cvt.u16.u64 	%rs47, %rd122;
$L__BB0_44:
	st.global.u8 	[%rd24+1], %rs47;
	ld.shared.u8 	%rs13, [%r20+2];
	ld.shared.u8 	%rs14, [%r21+2];
	ld.shared.u8 	%rs15, [%r22+2];
	ld.shared.u8 	%rs16, [%r23+2];
	mov.f32 	%f75, 0fDF000000;
	@%p30 bra 	$L__BB0_49;
	shr.u32 	%r87, %r16, 23;
	and.b32  	%r30, %r87, 255;
	cvt.u64.u32 	%rd124, %r16;
	shl.b64 	%rd125, %rd124, 39;
	and.b64  	%rd126, %rd125, 4611685468671574016;
	or.b64  	%rd35, %rd126, 4611686018427387904;
	setp.lt.u32 	%p51, %r30, 126;
	mov.b64 	%rd157, 0;
	mov.u64 	%rd158, %rd157;
	@%p51 bra 	$L__BB0_48;
	setp.eq.s32 	%p52, %r30, 189;
	mov.u64 	%rd157, %rd35;
	@%p52 bra 	$L__BB0_48;
	add.s32 	%r88, %r30, -125;
	shl.b64 	%rd128, %rd35, %r88;
	sub.s32 	%r89, 189, %r30;
	shr.u64 	%rd157, %rd35, %r89;
	shr.u64 	%rd158, %rd128, 63;
$L__BB0_48:
	add.s64 	%rd129, %rd158, %rd157;
	setp.lt.s32 	%p53, %r16, 0;
	neg.s64 	%rd130, %rd129;
	selp.b64 	%rd131, %rd130, %rd129, %p53;
	add.s64 	%rd132, %rd131, 1;
	cvt.rn.f32.s64 	%f75, %rd132;
$L__BB0_49:
	sub.f32 	%f57, %f75, %f4;
	mul.f32 	%f58, %f57, 0f3F000000;
	cvt.rn.f32.u16 	%f59, %rs14;
	neg.f32 	%f60, %f58;
	cvt.rn.f32.u16 	%f61, %rs13;
	fma.rn.f32 	%f62, %f60, %f61, %f61;
	fma.rn.f32 	%f63, %f58, %f59, %f62;
	cvt.rn.f32.u16 	%f64, %rs16;
	cvt.rn.f32.u16 	%f65, %rs15;
	fma.rn.f32 	%f66, %f60, %f65, %f65;
	fma.rn.f32 	%f67, %f58, %f64, %f66;
	cvt.rzi.s32.f32 	%r90, %f63;
	cvt.rzi.s32.f32 	%r91, %f67;
	cvt.rn.f32.s32 	%f68, %r91;
	cvt.rn.f32.s32 	%f69, %r90;
	fma.rn.f32 	%f70, %f9, %f69, %f69;
	fma.rn.f32 	%f16, %f8, %f68, %f70;
	mov.b32 	%r31, %f16;
	abs.f32 	%f71, %f16;
	setp.nan.f32 	%p54, %f71, %f71;
	mov.b16 	%rs39, 0;
	mov.u16 	%rs48, %rs39;
	@%p54 bra 	$L__BB0_56;
	setp.ge.f32 	%p55, %f16, 0f5F000000;
	mov.b16 	%rs48, 255;
	@%p55 bra 	$L__BB0_56;
	setp.le.f32 	%p56, %f16, 0fDF000000;
	mov.u16 	%rs48, %rs39;
	@%p56 bra 	$L__BB0_56;
	shr.u32 	%r92, %r31, 23;
	and.b32  	%r32, %r92, 255;
	cvt.u64.u32 	%rd134, %r31;
	shl.b64 	%rd135, %rd134, 39;
	and.b64  	%rd136, %rd135, 4611685468671574016;
	or.b64  	%rd40, %rd136, 4611686018427387904;
	setp.lt.u32 	%p57, %r32, 126;
	mov.b64 	%rd159, 0;
	mov.u64 	%rd160, %rd159;
	@%p57 bra 	$L__BB0_55;
	setp.eq.s32 	%p58, %r32, 189;
	mov.u64 	%rd159, %rd40;
	@%p58 bra 	$L__BB0_55;
	add.s32 	%r93, %r32, -125;
	shl.b64 	%rd138, %rd40, %r93;
	sub.s32 	%r94, 189, %r32;
	shr.u64 	%rd159, %rd40, %r94;
	shr.u64 	%rd160, %rd138, 63;
$L__BB0_55:
	add.s64 	%rd139, %rd160, %rd159;
	setp.lt.s32 	%p59, %r31, 0;
	neg.s64 	%rd140, %rd139;
	selp.b64 	%rd141, %rd140, %rd139, %p59;
	cvt.u16.u64 	%rs48, %rd141;
$L__BB0_56:
	mov.u32 	%r95, %ntid.x;
	cvt.u64.u32 	%rd142, %r95;
	st.global.u8 	[%rd24+2], %rs48;
	add.s64 	%rd146, %rd146, %rd142;
	add.s32 	%r98, %r98, %r95;
	setp.lt.s32 	%p60, %r98, %r37;
	@%p60 bra 	$L__BB0_13;
$L__BB0_57:
	ret;

}


// ===== COMPILED SASS (sm_100) =====

	.target	sm_100

	.elftype	@"ET_EXEC"


//--------------------- .note.nv.tkinfo           --------------------------
	.section	.note.nv.tkinfo,"",@"SHT_NOTE"
	.sectionflags	@"SHF_NOTE_NV_TKINFO"
	.tkinfo
        /*0018*/ 	.word	0x00000002
        /*0030*/ 	.string	""
        /*0030*/ 	.string	"ptxas"
        /*0030*/ 	.string	"Cuda compilation tools, release 13.0, V13.0.88"
        /*0030*/ 	.string	"Build cuda_13.0.r13.0/compiler.36424714_0"
        /*0030*/ 	.string	"-arch sm_100 -m 64 "



//--------------------- .note.nv.cuinfo           --------------------------
	.section	.note.nv.cuinfo,"",@"SHT_NOTE"
	.sectionflags	@"SHF_NOTE_NV_CUINFO"
        /*0018*/ 	.short	0x0002
        /*001a*/ 	.short	0x0064
        /*001c*/ 	.short	0x0082
	.zero		2


//--------------------- .nv.info                  --------------------------
	.section	.nv.info,"",@"SHT_CUDA_INFO"
	.align	4


	//----- nvinfo : EIATTR_REGCOUNT
	.align		4
        /*0000*/ 	.byte	0x04, 0x2f
        /*0002*/ 	.short	(.L_1 - .L_0)
	.align		4
.L_0:
        /*0004*/ 	.word	index@(cuResize)
        /*0008*/ 	.word	0x0000001c


	//----- nvinfo : EIATTR_FRAME_SIZE
	.align		4
.L_1:
        /*000c*/ 	.byte	0x04, 0x11
        /*000e*/ 	.short	(.L_3 - .L_2)
	.align		4
.L_2:
        /*0010*/ 	.word	index@(cuResize)
        /*0014*/ 	.word	0x00000000


	//----- nvinfo : EIATTR_MIN_STACK_SIZE
	.align		4
.L_3:
        /*0018*/ 	.byte	0x04, 0x12
        /*001a*/ 	.short	(.L_5 - .L_4)
	.align		4
.L_4:
        /*001c*/ 	.word	index@(cuResize)
        /*0020*/ 	.word	0x00000000
.L_5:


//--------------------- .nv.compat                --------------------------
	.section	.nv.compat,"",@"SHT_CUDA_COMPAT_INFO"
	.align	4
        /*0000*/ 	.byte	0x02, 0x09, 0x00, 0x00, 0x02, 0x02, 0x01, 0x00, 0x02, 0x05, 0x05, 0x00, 0x03, 0x07, 0x01, 0x01
        /*0010*/ 	.byte	0x02, 0x03, 0x00, 0x00, 0x02, 0x06, 0x01, 0x00, 0x04, 0x0b, 0x08, 0x00, 0x01, 0x00, 0x00, 0x00
        /*0020*/ 	.byte	0x00, 0x00, 0x00, 0x00


//--------------------- .nv.info.cuResize         --------------------------
	.section	.nv.info.cuResize,"",@"SHT_CUDA_INFO"
	.sectionflags	@""
	.align	4


	//----- nvinfo : EIATTR_CUDA_API_VERSION
	.align		4
        /*0000*/ 	.byte	0x04, 0x37
        /*0002*/ 	.short	(.L_7 - .L_6)
.L_6:
        /*0004*/ 	.word	0x00000082


	//----- nvinfo : EIATTR_KPARAM_INFO
	.align		4
.L_7:
        /*0008*/ 	.byte	0x04, 0x17
        /*000a*/ 	.short	(.L_9 - .L_8)
.L_8:
        /*000c*/ 	.word	0x00000000
        /*0010*/ 	.short	0x0007
        /*0012*/ 	.short	0x0024
        /*0014*/ 	.byte	0x00, 0xf0, 0x11, 0x00


	//----- nvinfo : EIATTR_KPARAM_INFO
	.align		4
.L_9:
        /*0018*/ 	.byte	0x04, 0x17
        /*001a*/ 	.short	(.L_11 - .L_10)
.L_10:
        /*001c*/ 	.word	0x00000000
        /*0020*/ 	.short	0x0006
        /*0022*/ 	.short	0x0020
        /*0024*/ 	.byte	0x00, 0xf0, 0x11, 0x00


	//----- nvinfo : EIATTR_KPARAM_INFO
	.align		4
.L_11:
        /*0028*/ 	.byte	0x04, 0x17
        /*002a*/ 	.short	(.L_13 - .L_12)
.L_12:
        /*002c*/ 	.word	0x00000000
        /*0030*/ 	.short	0x0005
        /*0032*/ 	.short	0x001c
        /*0034*/ 	.byte	0x00, 0xf0, 0x11, 0x00


	//----- nvinfo : EIATTR_KPARAM_INFO
	.align		4
.L_13:
        /*0038*/ 	.byte	0x04, 0x17
        /*003a*/ 	.short	(.L_15 - .L_14)
.L_14:
        /*003c*/ 	.word	0x00000000
        /*0040*/ 	.short	0x0004
        /*0042*/ 	.short	0x0018
        /*0044*/ 	.byte	0x00, 0xf0, 0x11, 0x00


	//----- nvinfo : EIATTR_KPARAM_INFO
	.align		4
.L_15:
        /*0048*/ 	.byte	0x04, 0x17
        /*004a*/ 	.short	(.L_17 - .L_16)
.L_16:
        /*004c*/ 	.word	0x00000000
        /*0050*/ 	.short	0x0003
        /*0052*/ 	.short	0x0014
        /*0054*/ 	.byte	0x00, 0xf0, 0x11, 0x00


	//----- nvinfo : EIATTR_KPARAM_INFO
	.align		4
.L_17:
        /*0058*/ 	.byte	0x04, 0x17
        /*005a*/ 	.short	(.L_19 - .L_18)
.L_18:
        /*005c*/ 	.word	0x00000000
        /*0060*/ 	.short	0x0002
        /*0062*/ 	.short	0x0010
        /*0064*/ 	.byte	0x00, 0xf0, 0x11, 0x00


	//----- nvinfo : EIATTR_KPARAM_INFO
	.align		4
.L_19:
        /*0068*/ 	.byte	0x04, 0x17
        /*006a*/ 	.short	(.L_21 - .L_20)
.L_20:
        /*006c*/ 	.word	0x00000000
        /*0070*/ 	.short	0x0001
        /*0072*/ 	.short	0x0008
        /*0074*/ 	.byte	0x00, 0xf5, 0x21, 0x00


	//----- nvinfo : EIATTR_KPARAM_INFO
	.align		4
.L_21:
        /*0078*/ 	.byte	0x04, 0x17
        /*007a*/ 	.short	(.L_23 - .L_22)
.L_22:
        /*007c*/ 	.word	0x00000000
        /*0080*/ 	.short	0x0000
        /*0082*/ 	.short	0x0000
        /*0084*/ 	.byte	0x00, 0xf5, 0x21, 0x00


	//----- nvinfo : EIATTR_SPARSE_MMA_MASK
	.align		4
.L_23:
        /*0088*/ 	.byte	0x03, 0x50
        /*008a*/ 	.short	0x0000


	//----- nvinfo : EIATTR_MAXREG_COUNT
	.align		4
        /*008c*/ 	.byte	0x03, 0x1b
        /*008e*/ 	.short	0x00ff


	//----- nvinfo : EIATTR_NUM_BARRIERS
	.align		4
        /*0090*/ 	.byte	0x02, 0x4c
        /*0092*/ 	.byte	0x01
	.zero		1


	//----- nvinfo : EIATTR_MERCURY_ISA_VERSION
	.align		4
        /*0094*/ 	.byte	0x03, 0x5f
        /*0096*/ 	.short	0x0101


	//----- nvinfo : EIATTR_VRC_CTA_INIT_COUNT
	.align		4
        /*0098*/ 	.byte	0x02, 0x4a
	.zero		1
	.zero		1


	//----- nvinfo : EIATTR_EXIT_INSTR_OFFSETS
	.align		4
        /*009c*/ 	.byte	0x04, 0x1c
        /*009e*/ 	.short	(.L_25 - .L_24)


	//   ....[0]....
.L_24:
        /*00a0*/ 	.word	0x00000060


	//   ....[1]....
        /*00a4*/ 	.word	0x00000510


	//   ....[2]....
        /*00a8*/ 	.word	0x00001c80


	//----- nvinfo : EIATTR_CRS_STACK_SIZE
	.align		4
.L_25:
        /*00ac*/ 	.byte	0x04, 0x1e
        /*00ae*/ 	.short	(.L_27 - .L_26)
.L_26:
        /*00b0*/ 	.word	0x00000000


	//----- nvinfo : EIATTR_CBANK_PARAM_SIZE
	.align		4
.L_27:
        /*00b4*/ 	.byte	0x03, 0x19
        /*00b6*/ 	.short	0x0028


	//----- nvinfo : EIATTR_PARAM_CBANK
	.align		4
        /*00b8*/ 	.byte	0x04, 0x0a
        /*00ba*/ 	.short	(.L_29 - .L_28)
	.align		4
.L_28:
        /*00bc*/ 	.word	index@(.nv.constant0.cuResize)
        /*00c0*/ 	.short	0x0380
        /*00c2*/ 	.short	0x0028


	//----- nvinfo : EIATTR_SW_WAR
	.align		4
.L_29:
        /*00c4*/ 	.byte	0x04, 0x36
        /*00c6*/ 	.short	(.L_31 - .L_30)
.L_30:
        /*00c8*/ 	.word	0x00000008
.L_31:


//--------------------- .nv.callgraph             --------------------------
	.section	.nv.callgraph,"",@"SHT_CUDA_CALLGRAPH"
	.align	4
	.sectionentsize	8
	.align		4
        /*0000*/ 	.word	0x00000000
	.align		4
        /*0004*/ 	.word	0xffffffff
	.align		4
        /*0008*/ 	.word	0x00000000
	.align		4
        /*000c*/ 	.word	0xfffffffe
	.align		4
        /*0010*/ 	.word	0x00000000
	.align		4
        /*0014*/ 	.word	0xfffffffd
	.align		4
        /*0018*/ 	.word	0x00000000
	.align		4
        /*001c*/ 	.word	0xfffffffc


//--------------------- .text.cuResize            --------------------------
	.section	.text.cuResize,"ax",@progbits
	.align	128
        .global         cuResize
        .type           cuResize,@function
        .size           cuResize,(.L_x_35 - cuResize)
        .other          cuResize,@"STO_CUDA_ENTRY STV_DEFAULT"
cuResize:
.text.cuResize:
[----:B------:R-:W-:Y:S01]  /*0000*/  LDC R1, c[0x0][0x37c] ;  /* 0x0000df00ff017b82 */ /* 0x000fe20000000800 */
[----:B------:R-:W0:Y:S07]  /*0010*/  S2R R0, SR_TID.X ;  /* 0x0000000000007919 */ /* 0x000e2e0000002100 */
[----:B------:R-:W1:Y:S01]  /*0020*/  LDC R3, c[0x0][0x394] ;  /* 0x0000e500ff037b82 */ /* 0x000e620000000800 */
[----:B------:R-:W1:Y:S02]  /*0030*/  LDCU UR5, c[0x0][0x39c] ;  /* 0x00007380ff0577ac */ /* 0x000e640008000800 */
[----:B-1----:R-:W-:-:S02]  /*0040*/  ISETP.LE.AND P0, PT, R3, UR5, PT ;  /* 0x0000000503007c0c */ /* 0x002fc4000bf03270 */
[----:B0-----:R-:W-:-:S13]  /*0050*/  ISETP.GE.U32.AND P1, PT, R0, R3, PT ;  /* 0x000000030000720c */ /* 0x001fda0003f26070 */
[----:B------:R-:W-:Y:S05]  /*0060*/  @!P0 EXIT P1 ;  /* 0x000000000000894d */ /* 0x000fea0000800000 */
[----:B------:R-:W0:Y:S01]  /*0070*/  S2UR UR4, SR_CTAID.X ;  /* 0x00000000000479c3 */ /* 0x000e220000002500 */
[----:B------:R-:W1:Y:S01]  /*0080*/  LDCU UR6, c[0x0][0x3a0] ;  /* 0x00007400ff0677ac */ /* 0x000e620008000800 */
[----:B------:R-:W-:Y:S01]  /*0090*/  IMAD.MOV.U32 R12, RZ, RZ, -0x1 ;  /* 0xffffffffff0c7424 */ /* 0x000fe200078e00ff */
[----:B-1----:R-:W-:Y:S08]  /*00a0*/  F2F.F64.F32 R4, UR6 ;  /* 0x0000000600047d10 */ /* 0x002ff00008201800 */
[----:B0-----:R-:W0:Y:S02]  /*00b0*/  I2F.F64.U32 R6, UR4 ;  /* 0x0000000400067d12 */ /* 0x001e240008201800 */
[----:B0-----:R-:W-:-:S08]  /*00c0*/  DADD R6, R6, 0.5 ;  /* 0x3fe0000006067429 */ /* 0x001fd00000000000 */
[----:B------:R-:W-:-:S10]  /*00d0*/  DMUL R4, R4, R6 ;  /* 0x0000000604047228 */ /* 0x000fd40000000000 */
[----:B------:R-:W0:Y:S02]  /*00e0*/  F2F.F32.F64 R4, R4 ;  /* 0x0000000400047310 */ /* 0x000e240000301000 */
[----:B0-----:R-:W-:-:S13]  /*00f0*/  FSETP.NAN.AND P0, PT, |R4|, |R4|, PT ;  /* 0x400000040400720b */ /* 0x001fda0003f08200 */
[----:B------:R-:W-:Y:S05]  /*0100*/  @P0 BRA `(.L_x_0) ;  /* 0x0000000000680947 */ /* 0x000fea0003800000 */
[----:B------:R-:W-:Y:S01]  /*0110*/  FSETP.GE.AND P0, PT, R4, 9.22337203685477580800e+18, PT ;  /* 0x5f0000000400780b */ /* 0x000fe20003f06000 */
[----:B------:R-:W-:-:S12]  /*0120*/  IMAD.MOV.U32 R12, RZ, RZ, -0x2 ;  /* 0xfffffffeff0c7424 */ /* 0x000fd800078e00ff */
[----:B------:R-:W-:Y:S05]  /*0130*/  @P0 BRA `(.L_x_0) ;  /* 0x00000000005c0947 */ /* 0x000fea0003800000 */
[----:B------:R-:W-:Y:S01]  /*0140*/  FSETP.GTU.AND P0, PT, R4, -9.22337203685477580800e+18, PT ;  /* 0xdf0000000400780b */ /* 0x000fe20003f0c000 */
[----:B------:R-:W-:-:S12]  /*0150*/  IMAD.MOV.U32 R12, RZ, RZ, -0x1 ;  /* 0xffffffffff0c7424 */ /* 0x000fd800078e00ff */
[----:B------:R-:W-:Y:S05]  /*0160*/  @!P0 BRA `(.L_x_0) ;  /* 0x0000000000508947 */ /* 0x000fea0003800000 */
[----:B------:R-:W-:Y:S01]  /*0170*/  SHF.R.U32.HI R2, RZ, 0x17, R4 ;  /* 0x00000017ff027819 */ /* 0x000fe20000011604 */
[----:B------:R-:W-:Y:S01]  /*0180*/  IMAD.MOV.U32 R7, RZ, RZ, RZ ;  /* 0x000000ffff077224 */ /* 0x000fe200078e00ff */
[----:B------:R-:W-:Y:S01]  /*0190*/  ISETP.GE.AND P1, PT, R4, RZ, PT ;  /* 0x000000ff0400720c */ /* 0x000fe20003f26270 */
[----:B------:R-:W-:Y:S01]  /*01a0*/  IMAD.MOV.U32 R12, RZ, RZ, RZ ;  /* 0x000000ffff0c7224 */ /* 0x000fe200078e00ff */
[----:B------:R-:W-:-:S04]  /*01b0*/  LOP3.LUT R2, R2, 0xff, RZ, 0xc0, !PT ;  /* 0x000000ff02027812 */ /* 0x000fc800078ec0ff */
[----:B------:R-:W-:-:S13]  /*01c0*/  ISETP.GE.U32.AND P0, PT, R2, 0x7e, PT ;  /* 0x0000007e0200780c */ /* 0x000fda0003f06070 */
[----:B------:R-:W-:Y:S05]  /*01d0*/  @!P0 BRA `(.L_x_1) ;  /* 0x0000000000288947 */ /* 0x000fea0003800000 */
[----:B------:R-:W-:Y:S01]  /*01e0*/  ISETP.NE.AND P0, PT, R2, 0xbd, PT ;  /* 0x000000bd0200780c */ /* 0x000fe20003f05270 */
[----:B------:R-:W-:Y:S02]  /*01f0*/  IMAD.SHL.U32 R5, R4, 0x80, RZ ;  /* 0x0000008004057824 */ /* 0x000fe400078e00ff */
[----:B------:R-:W-:-:S03]  /*0200*/  IMAD.MOV.U32 R7, RZ, RZ, RZ ;  /* 0x000000ffff077224 */ /* 0x000fc600078e00ff */
[----:B------:R-:W-:-:S04]  /*0210*/  LOP3.LUT R6, R5, 0x3fffff80, RZ, 0xc0, !PT ;  /* 0x3fffff8005067812 */ /* 0x000fc800078ec0ff */
[----:B------:R-:W-:-:S03]  /*0220*/  LOP3.LUT R6, R6, 0x40000000, RZ, 0xfc, !PT ;  /* 0x4000000006067812 */ /* 0x000fc600078efcff */
[C---:B------:R-:W-:Y:S01]  /*0230*/  @P0 VIADD R5, R2.reuse, 0xffffff83 ;  /* 0xffffff8302050836 */ /* 0x040fe20000000000 */
[----:B------:R-:W-:-:S04]  /*0240*/  @P0 IADD3 R2, PT, PT, -R2, 0xbd, RZ ;  /* 0x000000bd02020810 */ /* 0x000fc80007ffe1ff */
[--C-:B------:R-:W-:Y:S02]  /*0250*/  @P0 SHF.L.U64.HI R5, RZ, R5, R6.reuse ;  /* 0x00000005ff050219 */ /* 0x100fe40000010206 */
[----:B------:R-:W-:Y:S02]  /*0260*/  @P0 SHF.R.U64 R7, RZ, R2, R6 ;  /* 0x00000002ff070219 */ /* 0x000fe40000001206 */
[----:B------:R-:W-:-:S07]  /*0270*/  @P0 SHF.R.U32.HI R12, RZ, 0x1f, R5 ;  /* 0x0000001fff0c0819 */ /* 0x000fce0000011605 */
.L_x_1:
[----:B------:R-:W-:-:S04]  /*0280*/  IMAD.IADD R12, R7, 0x1, R12 ;  /* 0x00000001070c7824 */ /* 0x000fc800078e020c */
[----:B------:R-:W-:-:S04]  /*0290*/  @!P1 IMAD.MOV R12, RZ, RZ, -R12 ;  /* 0x000000ffff0c9224 */ /* 0x000fc800078e0a0c */
[----:B------:R-:W-:-:S07]  /*02a0*/  VIADD R12, R12, 0xffffffff ;  /* 0xffffffff0c0c7836 */ /* 0x000fce0000000000 */
.L_x_0:
[----:B------:R-:W0:Y:S01]  /*02b0*/  S2R R5, SR_CTAID.Y ;  /* 0x0000000000057919 */ /* 0x000e220000002600 */
[----:B------:R-:W0:Y:S01]  /*02c0*/  LDC R2, c[0x0][0x398] ;  /* 0x0000e600ff027b82 */ /* 0x000e220000000800 */
[C---:B------:R-:W-:Y:S01]  /*02d0*/  ISETP.GE.AND P0, PT, R0.reuse, R3, PT ;  /* 0x000000030000720c */ /* 0x040fe20003f06270 */
[----:B------:R-:W1:Y:S01]  /*02e0*/  LDCU.64 UR6, c[0x0][0x358] ;  /* 0x00006b00ff0677ac */ /* 0x000e620008000a00 */
[----:B------:R-:W-:Y:S01]  /*02f0*/  BSSY.RECONVERGENT B0, `(.L_x_2) ;  /* 0x0000020000007945 */ /* 0x000fe20003800200 */
[----:B------:R-:W-:Y:S02]  /*0300*/  ISETP.GE.AND P1, PT, R0, UR5, PT ;  /* 0x0000000500007c0c */ /* 0x000fe4000bf26270 */
[----:B------:R-:W-:Y:S01]  /*0310*/  VIMNMX R12, PT, PT, RZ, R12, !PT ;  /* 0x0000000cff0c7248 */ /* 0x000fe20007fe0100 */
[----:B0-----:R-:W-:-:S07]  /*0320*/  IMAD R9, R5, R2, UR4 ;  /* 0x0000000405097e24 */ /* 0x001fce000f8e0202 */
[----:B-1----:R-:W-:Y:S05]  /*0330*/  @P0 BRA `(.L_x_3) ;  /* 0x00000000006c0947 */ /* 0x002fea0003800000 */
[----:B------:R-:W0:Y:S01]  /*0340*/  S2R R13, SR_CgaCtaId ;  /* 0x00000000000d7919 */ /* 0x000e220000008800 */
[----:B------:R-:W1:Y:S01]  /*0350*/  LDC R25, c[0x0][0x360] ;  /* 0x0000d800ff197b82 */ /* 0x000e620000000800 */
[----:B------:R-:W2:Y:S01]  /*0360*/  LDCU UR8, c[0x0][0x390] ;  /* 0x00007200ff0877ac */ /* 0x000ea20008000800 */
[----:B------:R-:W-:Y:S01]  /*0370*/  MOV R2, 0x400 ;  /* 0x0000040000027802 */ /* 0x000fe20000000f00 */
[----:B--2---:R-:W-:-:S03]  /*0380*/  IMAD R14, R5, UR8, R12 ;  /* 0x00000008050e7c24 */ /* 0x004fc6000f8e020c */
[----:B0-----:R-:W-:Y:S01]  /*0390*/  LEA R13, R13, R2, 0x18 ;  /* 0x000000020d0d7211 */ /* 0x001fe200078ec0ff */
[----:B------:R-:W-:-:S07]  /*03a0*/  IMAD.MOV.U32 R2, RZ, RZ, R0 ;  /* 0x000000ffff027224 */ /* 0x000fce00078e0000 */
.L_x_4:
[----:B0-----:R-:W0:Y:S01]  /*03b0*/  LDC.64 R10, c[0x0][0x380] ;  /* 0x0000e000ff0a7b82 */ /* 0x001e220000000a00 */
[----:B------:R-:W-:-:S04]  /*03c0*/  IMAD R5, R14, R3, R2 ;  /* 0x000000030e057224 */ /* 0x000fc800078e0202 */
[----:B0-----:R-:W-:-:S05]  /*03d0*/  IMAD.WIDE R10, R5, 0x3, R10 ;  /* 0x00000003050a7825 */ /* 0x001fca00078e020a */
[----:B------:R-:W2:Y:S01]  /*03e0*/  LDG.E.U8 R5, desc[UR6][R10.64] ;  /* 0x000000060a057981 */ /* 0x000ea2000c1e1100 */
[----:B------:R-:W-:-:S03]  /*03f0*/  IMAD.WIDE R6, R3, 0x3, R10 ;  /* 0x0000000303067825 */ /* 0x000fc600078e020a */
[----:B------:R-:W3:Y:S04]  /*0400*/  LDG.E.U8 R15, desc[UR6][R10.64+0x1] ;  /* 0x000001060a0f7981 */ /* 0x000ee8000c1e1100 */
[----:B------:R-:W4:Y:S04]  /*0410*/  LDG.E.U8 R17, desc[UR6][R10.64+0x2] ;  /* 0x000002060a117981 */ /* 0x000f28000c1e1100 */
[----:B------:R-:W5:Y:S04]  /*0420*/  LDG.E.U8 R19, desc[UR6][R6.64] ;  /* 0x0000000606137981 */ /* 0x000f68000c1e1100 */
[----:B------:R-:W5:Y:S04]  /*0430*/  LDG.E.U8 R21, desc[UR6][R6.64+0x1] ;  /* 0x0000010606157981 */ /* 0x000f68000c1e1100 */
[----:B------:R-:W5:Y:S01]  /*0440*/  LDG.E.U8 R23, desc[UR6][R6.64+0x2] ;  /* 0x0000020606177981 */ /* 0x000f62000c1e1100 */
[----:B------:R-:W-:-:S02]  /*0450*/  IMAD R8, R2, 0x3, R13 ;  /* 0x0000000302087824 */ /* 0x000fc400078e020d */
[----:B-1----:R-:W-:-:S05]  /*0460*/  IMAD.IADD R2, R25, 0x1, R2 ;  /* 0x0000000119027824 */ /* 0x002fca00078e0202 */
[----:B------:R-:W-:Y:S01]  /*0470*/  ISETP.GE.AND P0, PT, R2, R3, PT ;  /* 0x000000030200720c */ /* 0x000fe20003f06270 */
[----:B--2---:R0:W-:Y:S04]  /*0480*/  STS.U8 [R8], R5 ;  /* 0x0000000508007388 */ /* 0x0041e80000000000 */
[----:B---3--:R0:W-:Y:S04]  /*0490*/  STS.U8 [R8+0x1], R15 ;  /* 0x0000010f08007388 */ /* 0x0081e80000000000 */
[----:B----4-:R0:W-:Y:S04]  /*04a0*/  STS.U8 [R8+0x2], R17 ;  /* 0x0000021108007388 */ /* 0x0101e80000000000 */
[----:B-----5:R0:W-:Y:S04]  /*04b0*/  STS.U8 [R8+0x2d00], R19 ;  /* 0x002d001308007388 */ /* 0x0201e80000000000 */
[----:B------:R0:W-:Y:S04]  /*04c0*/  STS.U8 [R8+0x2d01], R21 ;  /* 0x002d011508007388 */ /* 0x0001e80000000000 */
[----:B------:R0:W-:Y:S01]  /*04d0*/  STS.U8 [R8+0x2d02], R23 ;  /* 0x002d021708007388 */ /* 0x0001e20000000000 */
[----:B------:R-:W-:Y:S05]  /*04e0*/  @!P0 BRA `(.L_x_4) ;  /* 0xfffffffc00b08947 */ /* 0x000fea000383ffff */
.L_x_3:
[----:B------:R-:W-:Y:S05]  /*04f0*/  BSYNC.RECONVERGENT B0 ;  /* 0x0000000000007941 */ /* 0x000fea0003800200 */
.L_x_2:
[----:B------:R-:W-:Y:S06]  /*0500*/  BAR.SYNC.DEFER_BLOCKING 0x0 ;  /* 0x0000000000007b1d */ /* 0x000fec0000010000 */
[----:B------:R-:W-:Y:S05]  /*0510*/  @P1 EXIT ;  /* 0x000000000000194d */ /* 0x000fea0003800000 */
[----:B------:R-:W-:Y:S01]  /*0520*/  IMAD.SHL.U32 R3, R4, 0x80, RZ ;  /* 0x0000008004037824 */ /* 0x000fe200078e00ff */
[----:B------:R-:W-:Y:S01]  /*0530*/  SHF.R.U32.HI R2, RZ, 0x17, R4 ;  /* 0x00000017ff027819 */ /* 0x000fe20000011604 */
[----:B------:R-:W1:Y:S01]  /*0540*/  LDCU UR4, c[0x0][0x3a4] ;  /* 0x00007480ff0477ac */ /* 0x000e620008000800 */
[----:B------:R-:W-:Y:S02]  /*0550*/  IMAD R9, R9, UR5, R0 ;  /* 0x0000000509097c24 */ /* 0x000fe4000f8e0200 */
[----:B------:R-:W-:Y:S01]  /*0560*/  LOP3.LUT R3, R3, 0x3fffff80, RZ, 0xc0, !PT ;  /* 0x3fffff8003037812 */ /* 0x000fe200078ec0ff */
[----:B------:R-:W-:Y:S01]  /*0570*/  VIADD R12, R12, 0x1 ;  /* 0x000000010c0c7836 */ /* 0x000fe20000000000 */
[----:B------:R-:W-:Y:S01]  /*0580*/  LOP3.LUT R2, R2, 0xff, RZ, 0xc0, !PT ;  /* 0x000000ff02027812 */ /* 0x000fe200078ec0ff */
[----:B------:R-:W-:Y:S01]  /*0590*/  IMAD.MOV.U32 R11, RZ, RZ, RZ ;  /* 0x000000ffff0b7224 */ /* 0x000fe200078e00ff */
[----:B0-----:R-:W-:Y:S01]  /*05a0*/  LOP3.LUT R8, R3, 0x40000000, RZ, 0xfc, !PT ;  /* 0x4000000003087812 */ /* 0x001fe200078efcff */
[----:B------:R-:W0:Y:S01]  /*05b0*/  LDCU UR10, c[0x0][0x39c] ;  /* 0x00007380ff0a77ac */ /* 0x000e220008000800 */
[C---:B------:R-:W-:Y:S01]  /*05c0*/  ISETP.GE.U32.AND P0, PT, R2.reuse, 0x7e, PT ;  /* 0x0000007e0200780c */ /* 0x040fe20003f06070 */
[C---:B------:R-:W-:Y:S01]  /*05d0*/  VIADD R3, R2.reuse, 0xffffff83 ;  /* 0xffffff8302037836 */ /* 0x040fe20000000000 */
[----:B------:R-:W-:Y:S01]  /*05e0*/  ISETP.NE.AND P1, PT, R2, 0xbd, PT ;  /* 0x000000bd0200780c */ /* 0x000fe20003f25270 */
[----:B------:R-:W2:Y:S03]  /*05f0*/  LDCU.64 UR8, c[0x0][0x390] ;  /* 0x00007200ff0877ac */ /* 0x000ea60008000a00 */
[----:B------:R-:W-:-:S02]  /*0600*/  SHF.L.U64.HI R5, RZ, R3, R8 ;  /* 0x00000003ff057219 */ /* 0x000fc40000010208 */
[----:B------:R-:W-:Y:S02]  /*0610*/  IADD3 R3, PT, PT, -R2, 0xbd, RZ ;  /* 0x000000bd02037810 */ /* 0x000fe40007ffe1ff */
[----:B------:R-:W-:Y:S02]  /*0620*/  SHF.R.U32.HI R6, RZ, 0x1f, R5 ;  /* 0x0000001fff067819 */ /* 0x000fe40000011605 */
[-CC-:B------:R-:W-:Y:S02]  /*0630*/  SHF.R.U64 R5, RZ, R3.reuse, R8.reuse ;  /* 0x00000003ff057219 */ /* 0x180fe40000001208 */
[----:B------:R-:W-:Y:S02]  /*0640*/  SEL R6, R6, RZ, P0 ;  /* 0x000000ff06067207 */ /* 0x000fe40000000000 */
[----:B------:R-:W-:Y:S02]  /*0650*/  SHF.R.U32.HI R2, RZ, R3, R8 ;  /* 0x00000003ff027219 */ /* 0x000fe40000011608 */
[----:B------:R-:W-:-:S02]  /*0660*/  SEL R3, R5, RZ, P0 ;  /* 0x000000ff05037207 */ /* 0x000fc40000000000 */
[----:B------:R-:W-:Y:S02]  /*0670*/  SEL R6, R6, RZ, P1 ;  /* 0x000000ff06067207 */ /* 0x000fe40000800000 */
[----:B------:R-:W-:Y:S02]  /*0680*/  SEL R2, R2, RZ, P0 ;  /* 0x000000ff02027207 */ /* 0x000fe40000000000 */
[----:B------:R-:W-:Y:S02]  /*0690*/  IADD3 R6, P0, PT, R6, R3, RZ ;  /* 0x0000000306067210 */ /* 0x000fe40007f1e0ff */
[----:B------:R-:W-:-:S03]  /*06a0*/  ISETP.GE.AND P1, PT, R4, RZ, PT ;  /* 0x000000ff0400720c */ /* 0x000fc60003f26270 */
[----:B------:R-:W-:Y:S01]  /*06b0*/  IMAD.X R2, RZ, RZ, R2, P0 ;  /* 0x000000ffff027224 */ /* 0x000fe200000e0602 */
[----:B------:R-:W-:-:S04]  /*06c0*/  IADD3 R3, P0, PT, RZ, -R6, RZ ;  /* 0x80000006ff037210 */ /* 0x000fc80007f1e0ff */
[----:B------:R-:W-:Y:S01]  /*06d0*/  SEL R6, R3, R6, !P1 ;  /* 0x0000000603067207 */ /* 0x000fe20004800000 */
[----:B------:R-:W-:-:S03]  /*06e0*/  IMAD.X R5, RZ, RZ, ~R2, P0 ;  /* 0x000000ffff057224 */ /* 0x000fc600000e0e02 */
[----:B------:R-:W-:Y:S02]  /*06f0*/  IADD3 R6, P0, PT, R6, 0x1, RZ ;  /* 0x0000000106067810 */ /* 0x000fe40007f1e0ff */
[----:B------:R-:W-:-:S05]  /*0700*/  SEL R2, R5, R2, !P1 ;  /* 0x0000000205027207 */ /* 0x000fca0004800000 */
[----:B------:R-:W-:Y:S01]  /*0710*/  IMAD.X R7, RZ, RZ, R2, P0 ;  /* 0x000000ffff077224 */ /* 0x000fe200000e0602 */
[C---:B------:R-:W-:Y:S01]  /*0720*/  FSETP.GE.AND P0, PT, |R4|.reuse, 9.22337203685477580800e+18, PT ;  /* 0x5f0000000400780b */ /* 0x040fe20003f06200 */
[----:B-1----:R-:W-:Y:S03]  /*0730*/  F2F.F64.F32 R2, UR4 ;  /* 0x0000000400027d10 */ /* 0x002fe60008201800 */
[----:B------:R-:W-:-:S05]  /*0740*/  FSETP.NUM.AND P0, PT, |R4|, |R4|, !P0 ;  /* 0x400000040400720b */ /* 0x000fca0004707200 */
[----:B------:R-:W1:Y:S02]  /*0750*/  I2F.S64 R6, R6 ;  /* 0x0000000600067312 */ /* 0x000e640000301400 */
[----:B-1----:R-:W-:-:S05]  /*0760*/  FSEL R5, R6, -9.22337203685477580800e+18, P0 ;  /* 0xdf00000006057808 */ /* 0x002fca0000000000 */
[----:B------:R-:W-:-:S04]  /*0770*/  FADD R5, -R4, R5 ;  /* 0x0000000504057221 */ /* 0x000fc80000000100 */
[----:B0-2---:R-:W-:-:S07]  /*0780*/  FMUL R10, R5, 0.5 ;  /* 0x3f000000050a7820 */ /* 0x005fce0000400000 */
.L_x_33:
[----:B------:R-:W0:Y:S01]  /*0790*/  I2F.F64 R4, R0 ;  /* 0x0000000000047312 */ /* 0x000e220000201c00 */
[----:B------:R-:W-:Y:S01]  /*07a0*/  BSSY.RECONVERGENT B0, `(.L_x_5) ;  /* 0x0000022000007945 */ /* 0x000fe20003800200 */
[----:B------:R-:W-:Y:S01]  /*07b0*/  IMAD.MOV.U32 R6, RZ, RZ, -0x1 ;  /* 0xffffffffff067424 */ /* 0x000fe200078e00ff */
[----:B0-----:R-:W-:-:S08]  /*07c0*/  DADD R4, R4, 0.5 ;  /* 0x3fe0000004047429 */ /* 0x001fd00000000000 */
[----:B------:R-:W-:-:S06]  /*07d0*/  DMUL R4, R4, R2 ;  /* 0x0000000204047228 */ /* 0x000fcc0000000000 */
        /* <DEDUP_REMOVED lines=10> */
[----:B------:R-:W-:Y:S01]  /*0880*/  BSSY.RECONVERGENT B1, `(.L_x_7) ;  /* 0x0000010000017945 */ /* 0x000fe20003800200 */
[----:B------:R-:W-:Y:S02]  /*0890*/  ISETP.GE.AND P1, PT, R8, RZ, PT ;  /* 0x000000ff0800720c */ /* 0x000fe40003f26270 */
[----:B------:R-:W-:Y:S02]  /*08a0*/  CS2R R6, SRZ ;  /* 0x0000000000067805 */ /* 0x000fe4000001ff00 */
        /* <DEDUP_REMOVED lines=13> */
.L_x_8:
[----:B------:R-:W-:Y:S05]  /*0980*/  BSYNC.RECONVERGENT B1 ;  /* 0x0000000000017941 */ /* 0x000fea0003800200 */
.L_x_7:
[----:B------:R-:W-:-:S04]  /*0990*/  IMAD.IADD R6, R7, 0x1, R6 ;  /* 0x0000000107067824 */ /* 0x000fc800078e0206 */
[----:B------:R-:W-:-:S04]  /*09a0*/  @!P1 IMAD.MOV R6, RZ, RZ, -R6 ;  /* 0x000000ffff069224 */ /* 0x000fc800078e0a06 */
[----:B------:R-:W-:-:S07]  /*09b0*/  VIADD R6, R6, 0xffffffff ;  /* 0xffffffff06067836 */ /* 0x000fce0000000000 */
.L_x_6:
[----:B------:R-:W-:Y:S05]  /*09c0*/  BSYNC.RECONVERGENT B0 ;  /* 0x0000000000007941 */ /* 0x000fea0003800200 */
.L_x_5:
[----:B------:R-:W0:Y:S01]  /*09d0*/  S2R R5, SR_CgaCtaId ;  /* 0x0000000000057919 */ /* 0x000e220000008800 */
[----:B------:R-:W-:Y:S01]  /*09e0*/  VIMNMX R6, PT, PT, RZ, R6, !PT ;  /* 0x00000006ff067248 */ /* 0x000fe20007fe0100 */
[----:B------:R-:W-:Y:S01]  /*09f0*/  BSSY.RECONVERGENT B0, `(.L_x_9) ;  /* 0x0000034000007945 */ /* 0x000fe20003800200 */
[----:B------:R-:W-:Y:S02]  /*0a00*/  MOV R4, 0x400 ;  /* 0x0000040000047802 */ /* 0x000fe40000000f00 */
[----:B------:R-:W-:Y:S01]  /*0a10*/  ISETP.GE.AND P1, PT, R12, UR8, PT ;  /* 0x000000080c007c0c */ /* 0x000fe2000bf26270 */
[----:B------:R-:W-:Y:S01]  /*0a20*/  VIADD R7, R6, 0x1 ;  /* 0x0000000106077836 */ /* 0x000fe20000000000 */
[----:B------:R-:W-:-:S04]  /*0a30*/  FSETP.LTU.AND P0, PT, |R8|, 9.22337203685477580800e+18, !P0 ;  /* 0x5f0000000800780b */ /* 0x000fc80004709200 */
[----:B------:R-:W-:Y:S02]  /*0a40*/  ISETP.GE.AND P2, PT, R7, UR9, PT ;  /* 0x0000000907007c0c */ /* 0x000fe4000bf46270 */
[----:B0-----:R-:W-:-:S05]  /*0a50*/  LEA R5, R5, R4, 0x18 ;  /* 0x0000000405057211 */ /* 0x001fca00078ec0ff */
[----:B------:R-:W-:Y:S02]  /*0a60*/  IMAD R16, R6, 0x3, R5 ;  /* 0x0000000306107824 */ /* 0x000fe400078e0205 */
[----:B------:R-:W-:Y:S02]  /*0a70*/  IMAD.MOV.U32 R5, RZ, RZ, -0x21000000 ;  /* 0xdf000000ff057424 */ /* 0x000fe400078e00ff */
[C---:B------:R-:W-:Y:S01]  /*0a80*/  VIADD R17, R16.reuse, 0x2d00 ;  /* 0x00002d0010117836 */ /* 0x040fe20000000000 */
[----:B------:R0:W1:Y:S01]  /*0a90*/  LDS.U8 R18, [R16] ;  /* 0x0000000010127984 */ /* 0x0000620000000000 */
[C---:B------:R-:W-:Y:S02]  /*0aa0*/  VIADD R4, R16.reuse, 0x2d03 ;  /* 0x00002d0310047836 */ /* 0x040fe40000000000 */
[----:B------:R-:W-:Y:S01]  /*0ab0*/  VIADD R15, R16, 0x3 ;  /* 0x00000003100f7836 */ /* 0x000fe20000000000 */
[----:B------:R-:W-:Y:S01]  /*0ac0*/  SEL R14, R17, R16, !P1 ;  /* 0x00000010110e7207 */ /* 0x000fe20004800000 */
[--C-:B------:R-:W-:Y:S01]  /*0ad0*/  @P2 IMAD.MOV R15, RZ, RZ, R16.reuse ;  /* 0x000000ffff0f2224 */ /* 0x100fe200078e0210 */
[----:B------:R-:W-:Y:S01]  /*0ae0*/  SEL R4, R4, R17, !P2 ;  /* 0x0000001104047207 */ /* 0x000fe20005000000 */
[----:B------:R-:W-:-:S03]  /*0af0*/  @P1 IMAD.MOV R17, RZ, RZ, R16 ;  /* 0x000000ffff111224 */ /* 0x000fc600078e0210 */
[----:B------:R-:W-:Y:S01]  /*0b00*/  SEL R13, R4, R15, !P1 ;  /* 0x0000000f040d7207 */ /* 0x000fe20004800000 */
[----:B------:R0:W2:Y:S04]  /*0b10*/  LDS.U8 R7, [R15] ;  /* 0x000000000f077984 */ /* 0x0000a80000000000 */
[----:B------:R-:W3:Y:S04]  /*0b20*/  LDS.U8 R17, [R17] ;  /* 0x0000000011117984 */ /* 0x000ee80000000000 */
[----:B------:R0:W4:Y:S01]  /*0b30*/  LDS.U8 R6, [R13] ;  /* 0x000000000d067984 */ /* 0x0001220000000000 */
[----:B------:R-:W-:Y:S05]  /*0b40*/  @!P0 BRA `(.L_x_10) ;  /* 0x0000000000788947 */ /* 0x000fea0003800000 */
[----:B------:R-:W-:Y:S01]  /*0b50*/  SHF.R.U32.HI R4, RZ, 0x17, R8 ;  /* 0x00000017ff047819 */ /* 0x000fe20000011608 */
[----:B------:R-:W-:Y:S01]  /*0b60*/  BSSY.RECONVERGENT B1, `(.L_x_11) ;  /* 0x0000012000017945 */ /* 0x000fe20003800200 */
[----:B------:R-:W-:Y:S01]  /*0b70*/  IMAD.MOV.U32 R22, RZ, RZ, RZ ;  /* 0x000000ffff167224 */ /* 0x000fe200078e00ff */
[----:B------:R-:W-:Y:S02]  /*0b80*/  CS2R R20, SRZ ;  /* 0x0000000000147805 */ /* 0x000fe4000001ff00 */
[----:B------:R-:W-:Y:S01]  /*0b90*/  LOP3.LUT R5, R4, 0xff, RZ, 0xc0, !PT ;  /* 0x000000ff04057812 */ /* 0x000fe200078ec0ff */
[----:B------:R-:W-:-:S03]  /*0ba0*/  IMAD.MOV.U32 R19, RZ, RZ, RZ ;  /* 0x000000ffff137224 */ /* 0x000fc600078e00ff */
        /* <DEDUP_REMOVED lines=10> */
[-CC-:B------:R-:W-:Y:S02]  /*0c50*/  @P1 SHF.R.U64 R22, RZ, R5.reuse, R21.reuse ;  /* 0x00000005ff161219 */ /* 0x180fe40000001215 */
[----:B------:R-:W-:Y:S02]  /*0c60*/  @P1 SHF.R.U32.HI R21, RZ, R5, R21 ;  /* 0x00000005ff151219 */ /* 0x000fe40000011615 */
[----:B------:R-:W-:-:S07]  /*0c70*/  @P1 SHF.R.U32.HI R19, RZ, 0x1f, R4 ;  /* 0x0000001fff131819 */ /* 0x000fce0000011604 */
.L_x_12:
[----:B------:R-:W-:Y:S05]  /*0c80*/  BSYNC.RECONVERGENT B1 ;  /* 0x0000000000017941 */ /* 0x000fea0003800200 */
.L_x_11:
[----:B------:R-:W-:Y:S02]  /*0c90*/  IADD3 R4, P1, PT, R22, R19, RZ ;  /* 0x0000001316047210 */ /* 0x000fe40007f3e0ff */
[----:B------:R-:W-:-:S03]  /*0ca0*/  ISETP.GE.AND P2, PT, R8, RZ, PT ;  /* 0x000000ff0800720c */ /* 0x000fc60003f46270 */
[----:B------:R-:W-:Y:S01]  /*0cb0*/  IMAD.X R5, R21, 0x1, R20, P1 ;  /* 0x0000000115057824 */ /* 0x000fe200008e0614 */
[----:B------:R-:W-:-:S04]  /*0cc0*/  IADD3 R19, P1, PT, RZ, -R4, RZ ;  /* 0x80000004ff137210 */ /* 0x000fc80007f3e0ff */
[----:B------:R-:W-:Y:S01]  /*0cd0*/  SEL R4, R19, R4, !P2 ;  /* 0x0000000413047207 */ /* 0x000fe20005000000 */
[----:B------:R-:W-:-:S03]  /*0ce0*/  IMAD.X R20, RZ, RZ, ~R5, P1 ;  /* 0x000000ffff147224 */ /* 0x000fc600008e0e05 */
[----:B------:R-:W-:Y:S02]  /*0cf0*/  IADD3 R4, P1, PT, R4, 0x1, RZ ;  /* 0x0000000104047810 */ /* 0x000fe40007f3e0ff */
[----:B------:R-:W-:-:S05]  /*0d00*/  SEL R5, R20, R5, !P2 ;  /* 0x0000000514057207 */ /* 0x000fca0005000000 */
[----:B------:R-:W-:-:S06]  /*0d10*/  IMAD.X R5, RZ, RZ, R5, P1 ;  /* 0x000000ffff057224 */ /* 0x000fcc00008e0605 */
[----:B------:R0:W0:Y:S02]  /*0d20*/  I2F.S64 R5, R4 ;  /* 0x0000000400057312 */ /* 0x0000240000301400 */
.L_x_10:
[----:B------:R-:W-:Y:S05]  /*0d30*/  BSYNC.RECONVERGENT B0 ;  /* 0x0000000000007941 */ /* 0x000fea0003800200 */
.L_x_9:
[----:B-1----:R-:W-:Y:S01]  /*0d40*/  LOP3.LUT R18, R18, 0xffff, RZ, 0xc0, !PT ;  /* 0x0000ffff12127812 */ /* 0x002fe200078ec0ff */
[----:B0-----:R-:W-:Y:S01]  /*0d50*/  FADD R5, -R8, R5 ;  /* 0x0000000508057221 */ /* 0x001fe20000000100 */
[----:B--2---:R-:W-:Y:S01]  /*0d60*/  LOP3.LUT R4, R7, 0xffff, RZ, 0xc0, !PT ;  /* 0x0000ffff07047812 */ /* 0x004fe200078ec0ff */
[----:B------:R-:W-:Y:S01]  /*0d70*/  BSSY.RECONVERGENT B0, `(.L_x_13) ;  /* 0x000002f000007945 */ /* 0x000fe20003800200 */
[----:B------:R-:W-:Y:S01]  /*0d80*/  I2FP.F32.U32 R18, R18 ;  /* 0x0000001200127245 */ /* 0x000fe20000201000 */
[----:B------:R-:W-:Y:S01]  /*0d90*/  FMUL R5, R5, 0.5 ;  /* 0x3f00000005057820 */ /* 0x000fe20000400000 */
[----:B---3--:R-:W-:Y:S02]  /*0da0*/  LOP3.LUT R17, R17, 0xffff, RZ, 0xc0, !PT ;  /* 0x0000ffff11117812 */ /* 0x008fe400078ec0ff */
[----:B------:R-:W-:Y:S01]  /*0db0*/  I2FP.F32.U32 R4, R4 ;  /* 0x0000000400047245 */ /* 0x000fe20000201000 */
[----:B------:R-:W-:Y:S01]  /*0dc0*/  FFMA R7, -R5, R18, R18 ;  /* 0x0000001205077223 */ /* 0x000fe20000000112 */
[----:B----4-:R-:W-:-:S02]  /*0dd0*/  LOP3.LUT R6, R6, 0xffff, RZ, 0xc0, !PT ;  /* 0x0000ffff06067812 */ /* 0x010fc400078ec0ff */
[----:B------:R-:W-:Y:S01]  /*0de0*/  I2FP.F32.U32 R20, R17 ;  /* 0x0000001100147245 */ /* 0x000fe20000201000 */
[----:B------:R-:W-:Y:S01]  /*0df0*/  FFMA R4, R5, R4, R7 ;  /* 0x0000000405047223 */ /* 0x000fe20000000007 */
[----:B------:R-:W-:-:S03]  /*0e00*/  I2FP.F32.U32 R6, R6 ;  /* 0x0000000600067245 */ /* 0x000fc60000201000 */
[C---:B------:R-:W-:Y:S02]  /*0e10*/  FFMA R7, -R5.reuse, R20, R20 ;  /* 0x0000001405077223 */ /* 0x040fe40000000114 */
[----:B------:R-:W0:Y:S02]  /*0e20*/  F2I.TRUNC.NTZ R4, R4 ;  /* 0x0000000400047305 */ /* 0x000e24000020f100 */
[----:B------:R-:W-:-:S06]  /*0e30*/  FFMA R6, R5, R6, R7 ;  /* 0x0000000605067223 */ /* 0x000fcc0000000007 */
[----:B------:R-:W1:Y:S01]  /*0e40*/  F2I.TRUNC.NTZ R6, R6 ;  /* 0x0000000600067305 */ /* 0x000e62000020f100 */
[----:B0-----:R-:W-:-:S05]  /*0e50*/  I2FP.F32.S32 R7, R4 ;  /* 0x0000000400077245 */ /* 0x001fca0000201400 */
[--C-:B------:R-:W-:Y:S01]  /*0e60*/  FFMA R18, -R10, R7, R7.reuse ;  /* 0x000000070a127223 */ /* 0x100fe20000000107 */
[----:B------:R-:W-:Y:S02]  /*0e70*/  PRMT R7, RZ, 0x7610, R7 ;  /* 0x00007610ff077816 */ /* 0x000fe40000000007 */
[----:B-1----:R-:W-:-:S05]  /*0e80*/  I2FP.F32.S32 R5, R6 ;  /* 0x0000000600057245 */ /* 0x002fca0000201400 */
[----:B------:R-:W-:-:S05]  /*0e90*/  FFMA R5, R10, R5, R18 ;  /* 0x000000050a057223 */ /* 0x000fca0000000012 */
[----:B------:R-:W-:-:S13]  /*0ea0*/  FSETP.NAN.AND P1, PT, |R5|, |R5|, PT ;  /* 0x400000050500720b */ /* 0x000fda0003f28200 */
[----:B------:R-:W-:Y:S05]  /*0eb0*/  @P1 BRA `(.L_x_14) ;  /* 0x0000000000681947 */ /* 0x000fea0003800000 */
[----:B------:R-:W-:Y:S01]  /*0ec0*/  FSETP.GE.AND P1, PT, R5, 9.22337203685477580800e+18, PT ;  /* 0x5f0000000500780b */ /* 0x000fe20003f26000 */
[----:B------:R-:W-:-:S12]  /*0ed0*/  IMAD.MOV.U32 R7, RZ, RZ, 0xff ;  /* 0x000000ffff077424 */ /* 0x000fd800078e00ff */
[----:B------:R-:W-:Y:S05]  /*0ee0*/  @P1 BRA `(.L_x_14) ;  /* 0x00000000005c1947 */ /* 0x000fea0003800000 */
[----:B------:R-:W-:Y:S02]  /*0ef0*/  FSETP.GTU.AND P1, PT, R5, -9.22337203685477580800e+18, PT ;  /* 0xdf0000000500780b */ /* 0x000fe40003f2c000 */
[----:B------:R-:W-:-:S11]  /*0f00*/  PRMT R7, RZ, 0x7610, R7 ;  /* 0x00007610ff077816 */ /* 0x000fd60000000007 */
        /* <DEDUP_REMOVED lines=18> */
.L_x_16:
[----:B------:R-:W-:Y:S05]  /*1030*/  BSYNC.RECONVERGENT B1 ;  /* 0x0000000000017941 */ /* 0x000fea0003800200 */
.L_x_15:
[----:B------:R-:W-:-:S04]  /*1040*/  IMAD.IADD R7, R6, 0x1, R7 ;  /* 0x0000000106077824 */ /* 0x000fc800078e0207 */
[----:B------:R-:W-:-:S07]  /*1050*/  @!P1 IMAD.MOV R7, RZ, RZ, -R7 ;  /* 0x000000ffff079224 */ /* 0x000fce00078e0a07 */
.L_x_14:
[----:B------:R-:W-:Y:S05]  /*1060*/  BSYNC.RECONVERGENT B0 ;  /* 0x0000000000007941 */ /* 0x000fea0003800200 */
.L_x_13:
[----:B------:R-:W0:Y:S01]  /*1070*/  LDC.64 R4, c[0x0][0x388] ;  /* 0x0000e200ff047b82 */ /* 0x000e220000000a00 */
[----:B------:R1:W2:Y:S01]  /*1080*/  LDS.U8 R20, [R16+0x1] ;  /* 0x0000010010147984 */ /* 0x0002a20000000000 */
[----:B------:R-:W-:Y:S01]  /*1090*/  IMAD R21, R11, 0x3, RZ ;  /* 0x000000030b157824 */ /* 0x000fe200078e02ff */
[----:B------:R-:W-:Y:S02]  /*10a0*/  BSSY.RECONVERGENT B0, `(.L_x_17) ;  /* 0x0000027000007945 */ /* 0x000fe40003800200 */
[----:B------:R1:W3:Y:S04]  /*10b0*/  LDS.U8 R19, [R15+0x1] ;  /* 0x000001000f137984 */ /* 0x0002e80000000000 */
[----:B------:R1:W4:Y:S04]  /*10c0*/  LDS.U8 R18, [R14+0x1] ;  /* 0x000001000e127984 */ /* 0x0003280000000000 */
[----:B------:R1:W1:Y:S01]  /*10d0*/  LDS.U8 R17, [R13+0x1] ;  /* 0x000001000d117984 */ /* 0x0002620000000000 */
[----:B0-----:R-:W-:-:S04]  /*10e0*/  IMAD.WIDE.U32 R4, R9, 0x3, R4 ;  /* 0x0000000309047825 */ /* 0x001fc800078e0004 */
[----:B------:R-:W-:Y:S02]  /*10f0*/  IMAD.IADD R5, R5, 0x1, R21 ;  /* 0x0000000105057824 */ /* 0x000fe400078e0215 */
[----:B------:R-:W-:-:S03]  /*1100*/  IMAD.MOV.U32 R21, RZ, RZ, -0x21000000 ;  /* 0xdf000000ff157424 */ /* 0x000fc600078e00ff */
[----:B------:R0:W-:Y:S01]  /*1110*/  STG.E.U8 desc[UR6][R4.64], R7 ;  /* 0x0000000704007986 */ /* 0x0001e2000c101106 */
[----:B-1234-:R-:W-:Y:S05]  /*1120*/  @!P0 BRA `(.L_x_18) ;  /* 0x0000000000788947 */ /* 0x01efea0003800000 */
[----:B------:R-:W-:Y:S01]  /*1130*/  SHF.R.U32.HI R6, RZ, 0x17, R8 ;  /* 0x00000017ff067819 */ /* 0x000fe20000011608 */
[----:B------:R-:W-:Y:S01]  /*1140*/  BSSY.RECONVERGENT B1, `(.L_x_19) ;  /* 0x0000012000017945 */ /* 0x000fe20003800200 */
[----:B------:R-:W-:Y:S01]  /*1150*/  CS2R R22, SRZ ;  /* 0x0000000000167805 */ /* 0x000fe2000001ff00 */
[----:B------:R-:W-:Y:S01]  /*1160*/  IMAD.MOV.U32 R25, RZ, RZ, RZ ;  /* 0x000000ffff197224 */ /* 0x000fe200078e00ff */
[----:B------:R-:W-:Y:S01]  /*1170*/  LOP3.LUT R21, R6, 0xff, RZ, 0xc0, !PT ;  /* 0x000000ff06157812 */ /* 0x000fe200078ec0ff */
[----:B------:R-:W-:-:S03]  /*1180*/  IMAD.MOV.U32 R6, RZ, RZ, RZ ;  /* 0x000000ffff067224 */ /* 0x000fc600078e00ff */
[----:B------:R-:W-:-:S13]  /*1190*/  ISETP.GE.U32.AND P1, PT, R21, 0x7e, PT ;  /* 0x0000007e1500780c */ /* 0x000fda0003f26070 */
[----:B------:R-:W-:Y:S05]  /*11a0*/  @!P1 BRA `(.L_x_20) ;  /* 0x00000000002c9947 */ /* 0x000fea0003800000 */
[----:B------:R-:W-:Y:S01]  /*11b0*/  ISETP.NE.AND P1, PT, R21, 0xbd, PT ;  /* 0x000000bd1500780c */ /* 0x000fe20003f25270 */
[----:B0-----:R-:W-:Y:S02]  /*11c0*/  IMAD.SHL.U32 R7, R8, 0x80, RZ ;  /* 0x0000008008077824 */ /* 0x001fe400078e00ff */
        /* <DEDUP_REMOVED lines=9> */
.L_x_20:
[----:B------:R-:W-:Y:S05]  /*1260*/  BSYNC.RECONVERGENT B1 ;  /* 0x0000000000017941 */ /* 0x000fea0003800200 */
.L_x_19:
[----:B0-----:R-:W-:Y:S02]  /*1270*/  IADD3 R7, P1, PT, R23, R22, RZ ;  /* 0x0000001617077210 */ /* 0x001fe40007f3e0ff */
[----:B------:R-:W-:-:S03]  /*1280*/  ISETP.GE.AND P2, PT, R8, RZ, PT ;  /* 0x000000ff0800720c */ /* 0x000fc60003f46270 */
[----:B------:R-:W-:Y:S01]  /*1290*/  IMAD.X R21, R25, 0x1, R6, P1 ;  /* 0x0000000119157824 */ /* 0x000fe200008e0606 */
[----:B------:R-:W-:-:S04]  /*12a0*/  IADD3 R6, P1, PT, RZ, -R7, RZ ;  /* 0x80000007ff067210 */ /* 0x000fc80007f3e0ff */
[----:B------:R-:W-:Y:S01]  /*12b0*/  SEL R6, R6, R7, !P2 ;  /* 0x0000000706067207 */ /* 0x000fe20005000000 */
[----:B------:R-:W-:-:S03]  /*12c0*/  IMAD.X R22, RZ, RZ, ~R21, P1 ;  /* 0x000000ffff167224 */ /* 0x000fc600008e0e15 */
[----:B------:R-:W-:Y:S02]  /*12d0*/  IADD3 R6, P1, PT, R6, 0x1, RZ ;  /* 0x0000000106067810 */ /* 0x000fe40007f3e0ff */
[----:B------:R-:W-:-:S05]  /*12e0*/  SEL R7, R22, R21, !P2 ;  /* 0x0000001516077207 */ /* 0x000fca0005000000 */
[----:B------:R-:W-:-:S04]  /*12f0*/  IMAD.X R7, RZ, RZ, R7, P1 ;  /* 0x000000ffff077224 */ /* 0x000fc800008e0607 */
[----:B------:R1:W2:Y:S03]  /*1300*/  I2F.S64 R21, R6 ;  /* 0x0000000600157312 */ /* 0x0002a60000301400 */
.L_x_18:
[----:B------:R-:W-:Y:S05]  /*1310*/  BSYNC.RECONVERGENT B0 ;  /* 0x0000000000007941 */ /* 0x000fea0003800200 */
.L_x_17:
[----:B------:R-:W-:Y:S01]  /*1320*/  LOP3.LUT R20, R20, 0xffff, RZ, 0xc0, !PT ;  /* 0x0000ffff14147812 */ /* 0x000fe200078ec0ff */
[----:B--2---:R-:W-:Y:S01]  /*1330*/  FADD R21, -R8, R21 ;  /* 0x0000001508157221 */ /* 0x004fe20000000100 */
[----:B01----:R-:W-:Y:S01]  /*1340*/  LOP3.LUT R7, R18, 0xffff, RZ, 0xc0, !PT ;  /* 0x0000ffff12077812 */ /* 0x003fe200078ec0ff */
[----:B------:R-:W-:Y:S01]  /*1350*/  BSSY.RECONVERGENT B0, `(.L_x_21) ;  /* 0x0000030000007945 */ /* 0x000fe20003800200 */
[----:B------:R-:W-:Y:S01]  /*1360*/  LOP3.LUT R6, R19, 0xffff, RZ, 0xc0, !PT ;  /* 0x0000ffff13067812 */ /* 0x000fe200078ec0ff */
[----:B------:R-:W-:Y:S01]  /*1370*/  FMUL R21, R21, 0.5 ;  /* 0x3f00000015157820 */ /* 0x000fe20000400000 */
[----:B------:R-:W-:Y:S02]  /*1380*/  I2FP.F32.U32 R18, R20 ;  /* 0x0000001400127245 */ /* 0x000fe40000201000 */
[----:B------:R-:W-:Y:S02]  /*1390*/  I2FP.F32.U32 R6, R6 ;  /* 0x0000000600067245 */ /* 0x000fe40000201000 */
[----:B------:R-:W-:Y:S01]  /*13a0*/  I2FP.F32.U32 R20, R7 ;  /* 0x0000000700147245 */ /* 0x000fe20000201000 */
[----:B------:R-:W-:Y:S01]  /*13b0*/  FFMA R7, -R21, R18, R18 ;  /* 0x0000001215077223 */ /* 0x000fe20000000112 */
[----:B------:R-:W-:-:S03]  /*13c0*/  LOP3.LUT R17, R17, 0xffff, RZ, 0xc0, !PT ;  /* 0x0000ffff11117812 */ /* 0x000fc600078ec0ff */
[C---:B------:R-:W-:Y:S01]  /*13d0*/  FFMA R6, R21.reuse, R6, R7 ;  /* 0x0000000615067223 */ /* 0x040fe20000000007 */
[----:B------:R-:W-:Y:S01]  /*13e0*/  I2FP.F32.U32 R18, R17 ;  /* 0x0000001100127245 */ /* 0x000fe20000201000 */
[----:B------:R-:W-:-:S04]  /*13f0*/  FFMA R7, -R21, R20, R20 ;  /* 0x0000001415077223 */ /* 0x000fc80000000114 */
[----:B------:R-:W-:Y:S01]  /*1400*/  FFMA R7, R21, R18, R7 ;  /* 0x0000001215077223 */ /* 0x000fe20000000007 */
[----:B------:R-:W0:Y:S08]  /*1410*/  F2I.TRUNC.NTZ R6, R6 ;  /* 0x0000000600067305 */ /* 0x000e30000020f100 */
[----:B------:R-:W1:Y:S01]  /*1420*/  F2I.TRUNC.NTZ R7, R7 ;  /* 0x0000000700077305 */ /* 0x000e62000020f100 */
[----:B0-----:R-:W-:-:S05]  /*1430*/  I2FP.F32.S32 R19, R6 ;  /* 0x0000000600137245 */ /* 0x001fca0000201400 */
[----:B------:R-:W-:Y:S01]  /*1440*/  FFMA R18, -R10, R19, R19 ;  /* 0x000000130a127223 */ /* 0x000fe20000000113 */
[----:B-1----:R-:W-:-:S05]  /*1450*/  I2FP.F32.S32 R17, R7 ;  /* 0x0000000700117245 */ /* 0x002fca0000201400 */
[----:B------:R-:W-:Y:S01]  /*1460*/  FFMA R19, R10, R17, R18 ;  /* 0x000000110a137223 */ /* 0x000fe20000000012 */
[----:B------:R-:W-:-:S04]  /*1470*/  PRMT R17, RZ, 0x7610, R17 ;  /* 0x00007610ff117816 */ /* 0x000fc80000000011 */
        /* <DEDUP_REMOVED lines=10> */
[----:B------:R-:W-:Y:S01]  /*1520*/  ISETP.GE.AND P1, PT, R19, RZ, PT ;  /* 0x000000ff1300720c */ /* 0x000fe20003f26270 */
[----:B------:R-:W-:Y:S01]  /*1530*/  IMAD.MOV.U32 R18, RZ, RZ, RZ ;  /* 0x000000ffff127224 */ /* 0x000fe200078e00ff */
        /* <DEDUP_REMOVED lines=14> */
.L_x_24:
[----:B------:R-:W-:Y:S05]  /*1620*/  BSYNC.RECONVERGENT B1 ;  /* 0x0000000000017941 */ /* 0x000fea0003800200 */
.L_x_23:
[----:B------:R-:W-:-:S04]  /*1630*/  IMAD.IADD R17, R18, 0x1, R17 ;  /* 0x0000000112117824 */ /* 0x000fc800078e0211 */
[----:B------:R-:W-:-:S07]  /*1640*/  @!P1 IMAD.MOV R17, RZ, RZ, -R17 ;  /* 0x000000ffff119224 */ /* 0x000fce00078e0a11 */
.L_x_22:
[----:B------:R-:W-:Y:S05]  /*1650*/  BSYNC.RECONVERGENT B0 ;  /* 0x0000000000007941 */ /* 0x000fea0003800200 */
.L_x_21:
[----:B------:R-:W0:Y:S01]  /*1660*/  LDS.U8 R16, [R16+0x2] ;  /* 0x0000020010107984 */ /* 0x000e220000000000 */
[----:B------:R-:W-:Y:S01]  /*1670*/  BSSY.RECONVERGENT B0, `(.L_x_25) ;  /* 0x0000025000007945 */ /* 0x000fe20003800200 */
[----:B------:R-:W-:Y:S02]  /*1680*/  IMAD.MOV.U32 R7, RZ, RZ, -0x21000000 ;  /* 0xdf000000ff077424 */ /* 0x000fe400078e00ff */
[----:B------:R-:W1:Y:S04]  /*1690*/  LDS.U8 R15, [R15+0x2] ;  /* 0x000002000f0f7984 */ /* 0x000e680000000000 */
[----:B------:R-:W2:Y:S04]  /*16a0*/  LDS.U8 R14, [R14+0x2] ;  /* 0x000002000e0e7984 */ /* 0x000ea80000000000 */
[----:B------:R-:W3:Y:S04]  /*16b0*/  LDS.U8 R13, [R13+0x2] ;  /* 0x000002000d0d7984 */ /* 0x000ee80000000000 */
[----:B------:R4:W-:Y:S01]  /*16c0*/  STG.E.U8 desc[UR6][R4.64+0x1], R17 ;  /* 0x0000011104007986 */ /* 0x0009e2000c101106 */
[----:B------:R-:W-:Y:S05]  /*16d0*/  @!P0 BRA `(.L_x_26) ;  /* 0x0000000000788947 */ /* 0x000fea0003800000 */
[----:B------:R-:W-:Y:S01]  /*16e0*/  SHF.R.U32.HI R6, RZ, 0x17, R8 ;  /* 0x00000017ff067819 */ /* 0x000fe20000011608 */
[----:B------:R-:W-:Y:S01]  /*16f0*/  BSSY.RECONVERGENT B1, `(.L_x_27) ;  /* 0x0000012000017945 */ /* 0x000fe20003800200 */
[----:B------:R-:W-:Y:S01]  /*1700*/  IMAD.MOV.U32 R20, RZ, RZ, RZ ;  /* 0x000000ffff147224 */ /* 0x000fe200078e00ff */
[----:B------:R-:W-:Y:S02]  /*1710*/  CS2R R18, SRZ ;  /* 0x0000000000127805 */ /* 0x000fe4000001ff00 */
[----:B------:R-:W-:Y:S01]  /*1720*/  LOP3.LUT R7, R6, 0xff, RZ, 0xc0, !PT ;  /* 0x000000ff06077812 */ /* 0x000fe200078ec0ff */
[----:B----4-:R-:W-:-:S03]  /*1730*/  IMAD.MOV.U32 R17, RZ, RZ, RZ ;  /* 0x000000ffff117224 */ /* 0x010fc600078e00ff */
        /* <DEDUP_REMOVED lines=13> */
.L_x_28:
[----:B------:R-:W-:Y:S05]  /*1810*/  BSYNC.RECONVERGENT B1 ;  /* 0x0000000000017941 */ /* 0x000fea0003800200 */
.L_x_27:
        /* <DEDUP_REMOVED lines=10> */
.L_x_26:
[----:B------:R-:W-:Y:S05]  /*18c0*/  BSYNC.RECONVERGENT B0 ;  /* 0x0000000000007941 */ /* 0x000fea0003800200 */
.L_x_25:
[----:B0-----:R-:W-:Y:S01]  /*18d0*/  LOP3.LUT R16, R16, 0xffff, RZ, 0xc0, !PT ;  /* 0x0000ffff10107812 */ /* 0x001fe200078ec0ff */
[----:B------:R-:W-:Y:S01]  /*18e0*/  FADD R7, -R8, R7 ;  /* 0x0000000708077221 */ /* 0x000fe20000000100 */
[----:B-1--4-:R-:W-:Y:S01]  /*18f0*/  LOP3.LUT R6, R15, 0xffff, RZ, 0xc0, !PT ;  /* 0x0000ffff0f067812 */ /* 0x012fe200078ec0ff */
[----:B------:R-:W-:Y:S01]  /*1900*/  BSSY.RECONVERGENT B0, `(.L_x_29) ;  /* 0x0000030000007945 */ /* 0x000fe20003800200 */
[----:B------:R-:W-:Y:S01]  /*1910*/  I2FP.F32.U32 R8, R16 ;  /* 0x0000001000087245 */ /* 0x000fe20000201000 */
[----:B------:R-:W-:Y:S01]  /*1920*/  FMUL R7, R7, 0.5 ;  /* 0x3f00000007077820 */ /* 0x000fe20000400000 */
[----:B--2---:R-:W-:Y:S02]  /*1930*/  LOP3.LUT R14, R14, 0xffff, RZ, 0xc0, !PT ;  /* 0x0000ffff0e0e7812 */ /* 0x004fe400078ec0ff */
[----:B---3--:R-:W-:Y:S01]  /*1940*/  LOP3.LUT R15, R13, 0xffff, RZ, 0xc0, !PT ;  /* 0x0000ffff0d0f7812 */ /* 0x008fe200078ec0ff */
[----:B------:R-:W-:Y:S01]  /*1950*/  FFMA R13, -R7, R8, R8 ;  /* 0x00000008070d7223 */ /* 0x000fe20000000108 */
[----:B------:R-:W-:-:S02]  /*1960*/  I2FP.F32.U32 R6, R6 ;  /* 0x0000000600067245 */ /* 0x000fc40000201000 */
[----:B------:R-:W-:Y:S02]  /*1970*/  I2FP.F32.U32 R14, R14 ;  /* 0x0000000e000e7245 */ /* 0x000fe40000201000 */
[----:B------:R-:W-:Y:S01]  /*1980*/  I2FP.F32.U32 R8, R15 ;  /* 0x0000000f00087245 */ /* 0x000fe20000201000 */
[C---:B------:R-:W-:Y:S02]  /*1990*/  FFMA R6, R7.reuse, R6, R13 ;  /* 0x0000000607067223 */ /* 0x040fe4000000000d */
        /* <DEDUP_REMOVED lines=35> */
.L_x_32:
[----:B------:R-:W-:Y:S05]  /*1bd0*/  BSYNC.RECONVERGENT B1 ;  /* 0x0000000000017941 */ /* 0x000fea0003800200 */
.L_x_31:
[----:B------:R-:W-:-:S04]  /*1be0*/  IMAD.IADD R7, R13, 0x1, R8 ;  /* 0x000000010d077824 */ /* 0x000fc800078e0208 */
[----:B------:R-:W-:-:S07]  /*1bf0*/  @!P1 IMAD.MOV R7, RZ, RZ, -R7 ;  /* 0x000000ffff079224 */ /* 0x000fce00078e0a07 */
.L_x_30:
[----:B------:R-:W-:Y:S05]  /*1c00*/  BSYNC.RECONVERGENT B0 ;  /* 0x0000000000007941 */ /* 0x000fea0003800200 */
.L_x_29:
[----:B------:R-:W0:Y:S01]  /*1c10*/  LDCU UR4, c[0x0][0x360] ;  /* 0x00006c00ff0477ac */ /* 0x000e220008000800 */
[----:B------:R1:W-:Y:S01]  /*1c20*/  STG.E.U8 desc[UR6][R4.64+0x2], R7 ;  /* 0x0000020704007986 */ /* 0x0003e2000c101106 */
[----:B0-----:R-:W-:Y:S01]  /*1c30*/  VIADD R0, R0, UR4 ;  /* 0x0000000400007c36 */ /* 0x001fe20008000000 */
[----:B------:R-:W-:-:S04]  /*1c40*/  IADD3 R9, P1, PT, R9, UR4, RZ ;  /* 0x0000000409097c10 */ /* 0x000fc8000ff3e0ff */
[----:B------:R-:W-:Y:S01]  /*1c50*/  ISETP.GE.AND P0, PT, R0, UR10, PT ;  /* 0x0000000a00007c0c */ /* 0x000fe2000bf06270 */
[----:B------:R-:W-:-:S12]  /*1c60*/  IMAD.X R11, RZ, RZ, R11, P1 ;  /* 0x000000ffff0b7224 */ /* 0x000fd800008e060b */
[----:B-1----:R-:W-:Y:S05]  /*1c70*/  @!P0 BRA `(.L_x_33) ;  /* 0xffffffe800c48947 */ /* 0x002fea000383ffff */
[----:B------:R-:W-:Y:S05]  /*1c80*/  EXIT ;  /* 0x000000000000794d */ /* 0x000fea0003800000 */
.L_x_34:
[----:B------:R-:W-:-:S00]  /*1c90*/  BRA `(.L_x_34) ;  /* 0xfffffffc00fc7947 */ /* 0x000fc0000383ffff */
[----:B------:R-:W-:-:S00]  /*1ca0*/  NOP ;  /* 0x0000000000007918 */ /* 0x000fc00000000000 */
        /* <DEDUP_REMOVED lines=13> */
.L_x_35:


//--------------------- .nv.shared.cuResize       --------------------------
	.section	.nv.shared.cuResize,"aw",@nobits
	.sectionflags	@""
.nv.shared.cuResize:
	.zero		24064


//--------------------- .nv.shared.reserved.0     --------------------------
	.section	.nv.shared.reserved.0,"aw",@nobits
	.weak		__nv_reservedSMEM_offset_0_alias
	.size		__nv_reservedSMEM_offset_0_alias, 0, 64
	.other		__nv_reservedSMEM_offset_0_alias,@"STO_CUDA_RESERVED_SHARED STV_DEFAULT"
__nv_reservedSMEM_offset_0_alias:
	.zero		0
	.zero		64


//--------------------- .nv.constant0.cuResize    --------------------------
	.section	.nv.constant0.cuResize,"a",@progbits
	.sectionflags	@""
	.align	4
.nv.constant0.cuResize:
	.zero		936


//--------------------- SYMBOLS --------------------------

	.type		.nv.reservedSmem.offset0,@object
	.size		.nv.reservedSmem.offset0,0x4
	.type		.nv.reservedSmem.cap,@object
	.size		.nv.reservedSmem.cap,0x4
